	.headerflags	@"EF_CUDA_TEXMODE_UNIFIED EF_CUDA_64BIT_ADDRESS EF_CUDA_SM89 EF_CUDA_VIRTUAL_SM(EF_CUDA_SM89)"
	.elftype	@"ET_EXEC"


//--------------------- .nv.info                  --------------------------
	.section	.nv.info,"",@"SHT_CUDA_INFO"
	.align	4


	//----- nvinfo : EIATTR_REGCOUNT
	.align		4
        /*0000*/ 	.byte	0x04, 0x2f
        /*0002*/ 	.short	(.L_1 - .L_0)
	.align		4
.L_0:
        /*0004*/ 	.word	index@(triton__0d1d2de)
        /*0008*/ 	.word	0x00000014


	//----- nvinfo : EIATTR_MAX_STACK_SIZE
	.align		4
.L_1:
        /*000c*/ 	.byte	0x04, 0x23
        /*000e*/ 	.short	(.L_3 - .L_2)
	.align		4
.L_2:
        /*0010*/ 	.word	index@(triton__0d1d2de)
        /*0014*/ 	.word	0x00000000


	//----- nvinfo : EIATTR_MIN_STACK_SIZE
	.align		4
.L_3:
        /*0018*/ 	.byte	0x04, 0x12
        /*001a*/ 	.short	(.L_5 - .L_4)
	.align		4
.L_4:
        /*001c*/ 	.word	index@(triton__0d1d2de)
        /*0020*/ 	.word	0x00000000


	//----- nvinfo : EIATTR_FRAME_SIZE
	.align		4
.L_5:
        /*0024*/ 	.byte	0x04, 0x11
        /*0026*/ 	.short	(.L_7 - .L_6)
	.align		4
.L_6:
        /*0028*/ 	.word	index@(triton__0d1d2de)
        /*002c*/ 	.word	0x00000000
.L_7:


//--------------------- .nv.info.triton__0d1d2de  --------------------------
	.section	.nv.info.triton__0d1d2de,"",@"SHT_CUDA_INFO"
	.align	4


	//----- nvinfo : EIATTR_CUDA_API_VERSION
	.align		4
        /*0000*/ 	.byte	0x04, 0x37
        /*0002*/ 	.short	(.L_9 - .L_8)
.L_8:
        /*0004*/ 	.word	0x0000007b


	//----- nvinfo : EIATTR_PARAM_CBANK
	.align		4
.L_9:
        /*0008*/ 	.byte	0x04, 0x0a
        /*000a*/ 	.short	(.L_11 - .L_10)
	.align		4
.L_10:
        /*000c*/ 	.word	index@(.nv.constant0.triton__0d1d2de)
        /*0010*/ 	.short	0x0160
        /*0012*/ 	.short	0x0014


	//----- nvinfo : EIATTR_CBANK_PARAM_SIZE
	.align		4
.L_11:
        /*0014*/ 	.byte	0x03, 0x19
        /*0016*/ 	.short	0x0014


	//----- nvinfo : EIATTR_KPARAM_INFO
	.align		4
        /*0018*/ 	.byte	0x04, 0x17
        /*001a*/ 	.short	(.L_13 - .L_12)
.L_12:
        /*001c*/ 	.word	0x00000000
        /*0020*/ 	.short	0x0002
        /*0022*/ 	.short	0x0010
        /*0024*/ 	.byte	0x00, 0xf0, 0x11, 0x00


	//----- nvinfo : EIATTR_KPARAM_INFO
	.align		4
.L_13:
        /*0028*/ 	.byte	0x04, 0x17
        /*002a*/ 	.short	(.L_15 - .L_14)
.L_14:
        /*002c*/ 	.word	0x00000000
        /*0030*/ 	.short	0x0001
        /*0032*/ 	.short	0x0008
        /*0034*/ 	.byte	0x00, 0xf0, 0x21, 0x00


	//----- nvinfo : EIATTR_KPARAM_INFO
	.align		4
.L_15:
        /*0038*/ 	.byte	0x04, 0x17
        /*003a*/ 	.short	(.L_17 - .L_16)
.L_16:
        /*003c*/ 	.word	0x00000000
        /*0040*/ 	.short	0x0000
        /*0042*/ 	.short	0x0000
        /*0044*/ 	.byte	0x00, 0xf0, 0x21, 0x00


	//----- nvinfo : EIATTR_MAXREG_COUNT
	.align		4
.L_17:
        /*0048*/ 	.byte	0x03, 0x1b
        /*004a*/ 	.short	0x00ff


	//----- nvinfo : EIATTR_EXIT_INSTR_OFFSETS
	.align		4
        /*004c*/ 	.byte	0x04, 0x1c
        /*004e*/ 	.short	(.L_19 - .L_18)


	//   ....[0]....
.L_18:
        /*0050*/ 	.word	0x00000120


	//----- nvinfo : EIATTR_MAX_THREADS
	.align		4
.L_19:
        /*0054*/ 	.byte	0x04, 0x05
        /*0056*/ 	.short	(.L_21 - .L_20)
.L_20:
        /*0058*/ 	.word	0x00000080
        /*005c*/ 	.word	0x00000001
        /*0060*/ 	.word	0x00000001
.L_21:


//--------------------- .nv.rel.action            --------------------------
	.section	.nv.rel.action,"",@"SHT_CUDA_RELOCINFO"
	.align	8
	.sectionentsize	8
        /*0000*/ 	.byte	0x73, 0x00, 0x00, 0x00, 0x00, 0x00, 0x00, 0x00, 0x00, 0x00, 0x00, 0x11, 0x25, 0x00, 0x05, 0x36


//--------------------- .nv.constant0.triton__0d1d2de --------------------------
	.section	.nv.constant0.triton__0d1d2de,"a",@progbits
	.align	4
.nv.constant0.triton__0d1d2de:
	.zero		372


//--------------------- .text.triton__0d1d2de     --------------------------
	.section	.text.triton__0d1d2de,"ax",@progbits
	.sectioninfo	@"SHI_REGISTERS=20"
	.align	128
        .global         triton__0d1d2de
        .type           triton__0d1d2de,@function
        .size           triton__0d1d2de,(.L_x_1 - triton__0d1d2de)
        .other          triton__0d1d2de,@"STO_CUDA_ENTRY STV_DEFAULT"
triton__0d1d2de:
.text.triton__0d1d2de:
[----:B------:R-:W-:-:S02]  /*0000*/  IMAD.MOV.U32 R1, RZ, RZ, c[0x0][0x28] ;  /* 0x00000a00ff017624 */ /* 0x000fc400078e00ff */
[----:B------:R-:W0:Y:S01]  /*0010*/  S2R R0, SR_TID.X ;  /* 0x0000000000007919 */ /* 0x000e220000002100 */
[----:B------:R-:W-:Y:S01]  /*0020*/  MOV R5, 0x4 ;  /* 0x0000000400057802 */ /* 0x000fe20000000f00 */
[----:B------:R-:W-:Y:S02]  /*0030*/  ULDC.64 UR4, c[0x0][0x118] ;  /* 0x0000460000047ab9 */ /* 0x000fe40000000a00 */
[----:B------:R-:W1:Y:S01]  /*0040*/  S2R R3, SR_CTAID.X ;  /* 0x0000000000037919 */ /* 0x000e620000002500 */
[----:B0-----:R-:W-:-:S05]  /*0050*/  IMAD.SHL.U32 R0, R0, 0x8, RZ ;  /* 0x0000000800007824 */ /* 0x001fca00078e00ff */
[----:B------:R-:W-:-:S05]  /*0060*/  LOP3.LUT R0, R0, 0x3f8, RZ, 0xc0, !PT ;  /* 0x000003f800007812 */ /* 0x000fca00078ec0ff */
[----:B-1----:R-:W-:-:S04]  /*0070*/  IMAD R0, R3, 0x400, R0 ;  /* 0x0000040003007824 */ /* 0x002fc800078e0200 */
[----:B------:R-:W-:-:S05]  /*0080*/  IMAD.WIDE R2, R0, R5, c[0x0][0x160] ;  /* 0x0000580000027625 */ /* 0x000fca00078e0205 */
[----:B------:R-:W2:Y:S04]  /*0090*/  LDG.E.128 R4, [R2.64] ;  /* 0x0000000402047981 */ /* 0x000ea8000c1e1d00 */
[----:B------:R-:W3:Y:S01]  /*00a0*/  LDG.E.128 R8, [R2.64+0x10] ;  /* 0x0000100402087981 */ /* 0x000ee2000c1e1d00 */
[----:B------:R-:W-:Y:S02]  /*00b0*/  MOV R17, 0x2 ;  /* 0x0000000200117802 */ /* 0x000fe40000000f00 */
[----:B--2---:R-:W-:-:S03]  /*00c0*/  F2FP.BF16.F32.PACK_AB R12, R5, R4 ;  /* 0x00000004050c723e */ /* 0x004fc600000010ff */
[----:B------:R-:W-:Y:S01]  /*00d0*/  IMAD.WIDE R4, R0, R17, c[0x0][0x168] ;  /* 0x00005a0000047625 */ /* 0x000fe200078e0211 */
[----:B------:R-:W-:Y:S02]  /*00e0*/  F2FP.BF16.F32.PACK_AB R13, R7, R6 ;  /* 0x00000006070d723e */ /* 0x000fe400000010ff */
[----:B---3--:R-:W-:Y:S02]  /*00f0*/  F2FP.BF16.F32.PACK_AB R14, R9, R8 ;  /* 0x00000008090e723e */ /* 0x008fe400000010ff */
[----:B------:R-:W-:-:S05]  /*0100*/  F2FP.BF16.F32.PACK_AB R15, R11, R10 ;  /* 0x0000000a0b0f723e */ /* 0x000fca00000010ff */
[----:B------:R-:W-:Y:S01]  /*0110*/  STG.E.128 [R4.64], R12 ;  /* 0x0000000c04007986 */ /* 0x000fe2000c101d04 */
[----:B------:R-:W-:Y:S05]  /*0120*/  EXIT ;  /* 0x000000000000794d */ /* 0x000fea0003800000 */
.L_x_0:
[----:B------:R-:W-:-:S00]  /*0130*/  BRA `(.L_x_0) ;  /* 0xfffffff000007947 */ /* 0x000fc0000383ffff */
[----:B------:R-:W-:-:S00]  /*0140*/  NOP ;  /* 0x0000000000007918 */ /* 0x000fc00000000000 */
        /* <DEDUP_REMOVED lines=11> */
.L_x_1:
